def matmul_kernel(
    a_ptr,
    b_ptr,
    c_ptr,
    M,
    N,
    K,
    stride_am,
    stride_ak,
    stride_bk,
    stride_bn,
    stride_cm,
    stride_cn,
    BLOCK_M: tl.constexpr,
    BLOCK_N: tl.constexpr,
    BLOCK_K: tl.constexpr,
    GROUP_M: tl.constexpr,
):
    pid = tl.program_id(axis=0)
    num_pid_m = tl.cdiv(M, BLOCK_M)
    num_pid_n = tl.cdiv(N, BLOCK_N)
    num_pid_in_group = GROUP_M * num_pid_n
    group_id = pid // num_pid_in_group
    first_pid_m = group_id * GROUP_M
    group_size_m = min(num_pid_m - first_pid_m, GROUP_M)
    pid_m = first_pid_m + ((pid % num_pid_in_group) % group_size_m)
    pid_n = (pid % num_pid_in_group) // group_size_m

    offs_am = (pid_m * BLOCK_M + tl.arange(0, BLOCK_M)) % M
    offs_bn = (pid_n * BLOCK_N + tl.arange(0, BLOCK_N)) % N
    offs_k = tl.arange(0, BLOCK_K)
    a_ptrs = a_ptr + offs_am[:, None] * stride_am + offs_k[None, :] * stride_ak
    b_ptrs = b_ptr + offs_k[:, None] * stride_bk + offs_bn[None, :] * stride_bn

    acc = tl.zeros((BLOCK_M, BLOCK_N), dtype=tl.float32)
    for kk in range(0, tl.cdiv(K, BLOCK_K)):
        a = tl.load(a_ptrs, mask=offs_k[None, :] < K - kk * BLOCK_K, other=0.0)
        b = tl.load(b_ptrs, mask=offs_k[:, None] < K - kk * BLOCK_K, other=0.0)
        acc = tl.dot(a, b, acc)
        a_ptrs += BLOCK_K * stride_ak
        b_ptrs += BLOCK_K * stride_bk

    c = acc.to(c_ptr.dtype.element_ty)
    offs_cm = pid_m * BLOCK_M + tl.arange(0, BLOCK_M)
    offs_cn = pid_n * BLOCK_N + tl.arange(0, BLOCK_N)
    c_ptrs = c_ptr + offs_cm[:, None] * stride_cm + offs_cn[None, :] * stride_cn
    mask = (offs_cm[:, None] < M) & (offs_cn[None, :] < N)
    tl.store(c_ptrs, c, mask=mask)

# config = {"BLOCK_K": 32, "BLOCK_M": 256, "BLOCK_N": 256, "GROUP_M": 1, "arch": "sm_100", "dtype": "fp32", "num_ctas": 1, "num_stages": 3, "num_warps": 4}
# arch = sm_100


// ===== COMPILED SASS (sm_100a) =====

	.target	sm_100a

	.elftype	@"ET_EXEC"


//--------------------- .note.nv.tkinfo           --------------------------
	.section	.note.nv.tkinfo,"",@"SHT_NOTE"
	.sectionflags	@"SHF_NOTE_NV_TKINFO"
	.tkinfo
        /*0018*/ 	.word	0x00000081
        /*0030*/ 	.string	""
        /*0030*/ 	.string	"ptxas-blackwell"
        /*0030*/ 	.string	"Cuda compilation tools, release 12.9, V12.9.86"
        /*0030*/ 	.string	"Build cuda_12.9.r12.9/compiler.36037853_0"
        /*0030*/ 	.string	"-v  -suppress-debug-info  -lineinfo  -arch sm_100a "



//--------------------- .note.nv.cuver            --------------------------
	.section	.note.nv.cuver,"",@"SHT_NOTE"
	.sectionflags	@"SHF_NOTE_NV_CUVER"
        /*0018*/ 	.short	0x0001
        /*001a*/ 	.short	0x0064
        /*001c*/ 	.short	0x0001
        /*001e*/ 	.short	0x0000
        /*0020*/ 	.short	0x0001
        /*0022*/ 	.short	0x0000


//--------------------- .nv.info                  --------------------------
	.section	.nv.info,"",@"SHT_CUDA_INFO"
	.align	4


	//----- nvinfo : EIATTR_REGCOUNT
	.align		4
        /*0000*/ 	.byte	0x04, 0x2f
        /*0002*/ 	.short	(.L_1 - .L_0)
	.align		4
.L_0:
        /*0004*/ 	.word	index@(matmul_kernel)
        /*0008*/ 	.word	0x00000004


	//----- nvinfo : EIATTR_FRAME_SIZE
	.align		4
.L_1:
        /*000c*/ 	.byte	0x04, 0x11
        /*000e*/ 	.short	(.L_3 - .L_2)
	.align		4
.L_2:
        /*0010*/ 	.word	index@(matmul_kernel)
        /*0014*/ 	.word	0x00000000


	//----- nvinfo : EIATTR_MIN_STACK_SIZE
	.align		4
.L_3:
        /*0018*/ 	.byte	0x04, 0x12
        /*001a*/ 	.short	(.L_5 - .L_4)
	.align		4
.L_4:
        /*001c*/ 	.word	index@(matmul_kernel)
        /*0020*/ 	.word	0x00000000
.L_5:


//--------------------- .nv.info.matmul_kernel    --------------------------
	.section	.nv.info.matmul_kernel,"",@"SHT_CUDA_INFO"
	.sectionflags	@""
	.align	4


	//----- nvinfo : EIATTR_CUDA_API_VERSION
	.align		4
        /*0000*/ 	.byte	0x04, 0x37
        /*0002*/ 	.short	(.L_7 - .L_6)
.L_6:
        /*0004*/ 	.word	0x00000081


	//----- nvinfo : EIATTR_KPARAM_INFO
	.align		4
.L_7:
        /*0008*/ 	.byte	0x04, 0x17
        /*000a*/ 	.short	(.L_9 - .L_8)
.L_8:
        /*000c*/ 	.word	0x00000000
        /*0010*/ 	.short	0x000d
        /*0012*/ 	.short	0x0048
        /*0014*/ 	.byte	0x00, 0xf4, 0x21, 0x00


	//----- nvinfo : EIATTR_KPARAM_INFO
	.align		4
.L_9:
        /*0018*/ 	.byte	0x04, 0x17
        /*001a*/ 	.short	(.L_11 - .L_10)
.L_10:
        /*001c*/ 	.word	0x00000000
        /*0020*/ 	.short	0x000c
        /*0022*/ 	.short	0x0040
        /*0024*/ 	.byte	0x00, 0xf4, 0x21, 0x00


	//----- nvinfo : EIATTR_KPARAM_INFO
	.align		4
.L_11:
        /*0028*/ 	.byte	0x04, 0x17
        /*002a*/ 	.short	(.L_13 - .L_12)
.L_12:
        /*002c*/ 	.word	0x00000000
        /*0030*/ 	.short	0x000b
        /*0032*/ 	.short	0x0038
        /*0034*/ 	.byte	0x00, 0xf0, 0x11, 0x00


	//----- nvinfo : EIATTR_KPARAM_INFO
	.align		4
.L_13:
        /*0038*/ 	.byte	0x04, 0x17
        /*003a*/ 	.short	(.L_15 - .L_14)
.L_14:
        /*003c*/ 	.word	0x00000000
        /*0040*/ 	.short	0x000a
        /*0042*/ 	.short	0x0034
        /*0044*/ 	.byte	0x00, 0xf0, 0x11, 0x00


	//----- nvinfo : EIATTR_KPARAM_INFO
	.align		4
.L_15:
        /*0048*/ 	.byte	0x04, 0x17
        /*004a*/ 	.short	(.L_17 - .L_16)
.L_16:
        /*004c*/ 	.word	0x00000000
        /*0050*/ 	.short	0x0009
        /*0052*/ 	.short	0x0030
        /*0054*/ 	.byte	0x00, 0xf0, 0x11, 0x00


	//----- nvinfo : EIATTR_KPARAM_INFO
	.align		4
.L_17:
        /*0058*/ 	.byte	0x04, 0x17
        /*005a*/ 	.short	(.L_19 - .L_18)
.L_18:
        /*005c*/ 	.word	0x00000000
        /*0060*/ 	.short	0x0008
        /*0062*/ 	.short	0x002c
        /*0064*/ 	.byte	0x00, 0xf0, 0x11, 0x00


	//----- nvinfo : EIATTR_KPARAM_INFO
	.align		4
.L_19:
        /*0068*/ 	.byte	0x04, 0x17
        /*006a*/ 	.short	(.L_21 - .L_20)
.L_20:
        /*006c*/ 	.word	0x00000000
        /*0070*/ 	.short	0x0007
        /*0072*/ 	.short	0x0028
        /*0074*/ 	.byte	0x00, 0xf0, 0x11, 0x00


	//----- nvinfo : EIATTR_KPARAM_INFO
	.align		4
.L_21:
        /*0078*/ 	.byte	0x04, 0x17
        /*007a*/ 	.short	(.L_23 - .L_22)
.L_22:
        /*007c*/ 	.word	0x00000000
        /*0080*/ 	.short	0x0006
        /*0082*/ 	.short	0x0024
        /*0084*/ 	.byte	0x00, 0xf0, 0x11, 0x00


	//----- nvinfo : EIATTR_KPARAM_INFO
	.align		4
.L_23:
        /*0088*/ 	.byte	0x04, 0x17
        /*008a*/ 	.short	(.L_25 - .L_24)
.L_24:
        /*008c*/ 	.word	0x00000000
        /*0090*/ 	.short	0x0005
        /*0092*/ 	.short	0x0020
        /*0094*/ 	.byte	0x00, 0xf0, 0x11, 0x00


	//----- nvinfo : EIATTR_KPARAM_INFO
	.align		4
.L_25:
        /*0098*/ 	.byte	0x04, 0x17
        /*009a*/ 	.short	(.L_27 - .L_26)
.L_26:
        /*009c*/ 	.word	0x00000000
        /*00a0*/ 	.short	0x0004
        /*00a2*/ 	.short	0x001c
        /*00a4*/ 	.byte	0x00, 0xf0, 0x11, 0x00


	//----- nvinfo : EIATTR_KPARAM_INFO
	.align		4
.L_27:
        /*00a8*/ 	.byte	0x04, 0x17
        /*00aa*/ 	.short	(.L_29 - .L_28)
.L_28:
        /*00ac*/ 	.word	0x00000000
        /*00b0*/ 	.short	0x0003
        /*00b2*/ 	.short	0x0018
        /*00b4*/ 	.byte	0x00, 0xf0, 0x11, 0x00


	//----- nvinfo : EIATTR_KPARAM_INFO
	.align		4
.L_29:
        /*00b8*/ 	.byte	0x04, 0x17
        /*00ba*/ 	.short	(.L_31 - .L_30)
.L_30:
        /*00bc*/ 	.word	0x00000000
        /*00c0*/ 	.short	0x0002
        /*00c2*/ 	.short	0x0010
        /*00c4*/ 	.byte	0x00, 0xf4, 0x21, 0x00


	//----- nvinfo : EIATTR_KPARAM_INFO
	.align		4
.L_31:
        /*00c8*/ 	.byte	0x04, 0x17
        /*00ca*/ 	.short	(.L_33 - .L_32)
.L_32:
        /*00cc*/ 	.word	0x00000000
        /*00d0*/ 	.short	0x0001
        /*00d2*/ 	.short	0x0008
        /*00d4*/ 	.byte	0x00, 0xf4, 0x21, 0x00


	//----- nvinfo : EIATTR_KPARAM_INFO
	.align		4
.L_33:
        /*00d8*/ 	.byte	0x04, 0x17
        /*00da*/ 	.short	(.L_35 - .L_34)
.L_34:
        /*00dc*/ 	.word	0x00000000
        /*00e0*/ 	.short	0x0000
        /*00e2*/ 	.short	0x0000
        /*00e4*/ 	.byte	0x00, 0xf4, 0x21, 0x00


	//----- nvinfo : EIATTR_SPARSE_MMA_MASK
	.align		4
.L_35:
        /*00e8*/ 	.byte	0x03, 0x50
        /*00ea*/ 	.short	0x0000


	//----- nvinfo : EIATTR_MAXREG_COUNT
	.align		4
        /*00ec*/ 	.byte	0x03, 0x1b
        /*00ee*/ 	.short	0x00ff


	//----- nvinfo : EIATTR_VRC_CTA_INIT_COUNT
	.align		4
        /*00f0*/ 	.byte	0x02, 0x4a
	.zero		1
	.zero		1


	//----- nvinfo : EIATTR_REQNTID
	.align		4
        /*00f4*/ 	.byte	0x04, 0x10
        /*00f6*/ 	.short	(.L_37 - .L_36)
.L_36:
        /*00f8*/ 	.word	0x00000080
        /*00fc*/ 	.word	0x00000001
        /*0100*/ 	.word	0x00000001


	//----- nvinfo : EIATTR_CBANK_PARAM_SIZE
	.align		4
.L_37:
        /*0104*/ 	.byte	0x03, 0x19
        /*0106*/ 	.short	0x0050


	//----- nvinfo : EIATTR_PARAM_CBANK
	.align		4
        /*0108*/ 	.byte	0x04, 0x0a
        /*010a*/ 	.short	(.L_39 - .L_38)
	.align		4
.L_38:
        /*010c*/ 	.word	index@(.nv.constant0.matmul_kernel)
        /*0110*/ 	.short	0x0380
        /*0112*/ 	.short	0x0050


	//----- nvinfo : EIATTR_SW_WAR
	.align		4
.L_39:
        /*0114*/ 	.byte	0x04, 0x36
        /*0116*/ 	.short	(.L_41 - .L_40)
.L_40:
        /*0118*/ 	.word	0x00000008
.L_41:


//--------------------- .nv.compat                --------------------------
	.section	.nv.compat,"",@"SHT_CUDA_COMPAT_INFO"
	.align	4
        /*0000*/ 	.byte	0x02, 0x02, 0x01, 0x00, 0x02, 0x05, 0x05, 0x00, 0x02, 0x03, 0x00, 0x00, 0x02, 0x06, 0x01, 0x00


//--------------------- .nv.callgraph             --------------------------
	.section	.nv.callgraph,"",@"SHT_CUDA_CALLGRAPH"
	.align	4
	.sectionentsize	8
	.align		4
        /*0000*/ 	.word	0x00000000
	.align		4
        /*0004*/ 	.word	0xffffffff
	.align		4
        /*0008*/ 	.word	0x00000000
	.align		4
        /*000c*/ 	.word	0xfffffffe
	.align		4
        /*0010*/ 	.word	0x00000000
	.align		4
        /*0014*/ 	.word	0xfffffffd
	.align		4
        /*0018*/ 	.word	0x00000000
	.align		4
        /*001c*/ 	.word	0xfffffffc


//--------------------- .text.matmul_kernel       --------------------------
	.section	.text.matmul_kernel,"ax",@progbits
	.align	128
        .global         matmul_kernel
        .type           matmul_kernel,@function
        .size           matmul_kernel,(.L_x_1 - matmul_kernel)
        .other          matmul_kernel,@"STO_CUDA_ENTRY STV_DEFAULT"
matmul_kernel:
.text.matmul_kernel:
[----:B------:R-:W0:Y:S02]  /*0000*/  LDC R1, c[0x0][0x37c] ;  /* 0x0000df00ff017b82 */ /* 0x000e240000000800 */
[----:B0-----:R-:W-:Y:S05]  /*0010*/  BPT.TRAP 0x1 ;  /* 0x000000040000795c */ /* 0x001fea0000300000 */
.L_x_0:
[----:B------:R-:W-:-:S00]  /*0020*/  BRA `(.L_x_0) ;  /* 0xfffffffc00fc7947 */ /* 0x000fc0000383ffff */
[----:B------:R-:W-:-:S00]  /*0030*/  NOP ;  /* 0x0000000000007918 */ /* 0x000fc00000000000 */
        /* <DEDUP_REMOVED lines=12> */
.L_x_1:


//--------------------- .nv.shared.reserved.0     --------------------------
	.section	.nv.shared.reserved.0,"aw",@nobits
	.weak		__nv_reservedSMEM_offset_0_alias
	.size		__nv_reservedSMEM_offset_0_alias, 0, 64
	.other		__nv_reservedSMEM_offset_0_alias,@"STO_CUDA_RESERVED_SHARED STV_DEFAULT"
__nv_reservedSMEM_offset_0_alias:
	.zero		0
	.zero		64


//--------------------- .nv.constant0.matmul_kernel --------------------------
	.section	.nv.constant0.matmul_kernel,"a",@progbits
	.sectionflags	@""
	.align	4
.nv.constant0.matmul_kernel:
	.zero		976


//--------------------- SYMBOLS --------------------------

	.type		.nv.reservedSmem.offset0,@object
	.size		.nv.reservedSmem.offset0,0x4
